//
// Generated by NVIDIA NVVM Compiler
//
// Compiler Build ID: CL-36424714
// Cuda compilation tools, release 13.0, V13.0.88
// Based on NVVM 20.0.0
//

.version 9.0
.target sm_100
.address_size 64

	// .globl	_Z15array_incrementPi

.visible .entry _Z15array_incrementPi(
	.param .u64 .ptr .align 1 _Z15array_incrementPi_param_0
)
{
	.reg .b32 	%r<4>;
	.reg .b64 	%rd<5>;

	ld.param.u64 	%rd1, [_Z15array_incrementPi_param_0];
	cvta.to.global.u64 	%rd2, %rd1;
	mov.u32 	%r1, %tid.x;
	mul.wide.u32 	%rd3, %r1, 4;
	add.s64 	%rd4, %rd2, %rd3;
	ld.global.u32 	%r2, [%rd4];
	add.s32 	%r3, %r2, 1;
	st.global.u32 	[%rd4], %r3;
	ret;

}


// ===== COMPILED SASS (sm_100) =====

	.target	sm_100

	.elftype	@"ET_EXEC"


//--------------------- .note.nv.tkinfo           --------------------------
	.section	.note.nv.tkinfo,"",@"SHT_NOTE"
	.sectionflags	@"SHF_NOTE_NV_TKINFO"
	.tkinfo
        /*0018*/ 	.word	0x00000002
        /*0030*/ 	.string	""
        /*0030*/ 	.string	"ptxas"
        /*0030*/ 	.string	"Cuda compilation tools, release 13.0, V13.0.88"
        /*0030*/ 	.string	"Build cuda_13.0.r13.0/compiler.36424714_0"
        /*0030*/ 	.string	"-arch sm_100 -m 64 "



//--------------------- .note.nv.cuinfo           --------------------------
	.section	.note.nv.cuinfo,"",@"SHT_NOTE"
	.sectionflags	@"SHF_NOTE_NV_CUINFO"
        /*0018*/ 	.short	0x0002
        /*001a*/ 	.short	0x0064
        /*001c*/ 	.short	0x0082
	.zero		2


//--------------------- .nv.info                  --------------------------
	.section	.nv.info,"",@"SHT_CUDA_INFO"
	.align	4


	//----- nvinfo : EIATTR_REGCOUNT
	.align		4
        /*0000*/ 	.byte	0x04, 0x2f
        /*0002*/ 	.short	(.L_1 - .L_0)
	.align		4
.L_0:
        /*0004*/ 	.word	index@(_Z15array_incrementPi)
        /*0008*/ 	.word	0x00000008


	//----- nvinfo : EIATTR_FRAME_SIZE
	.align		4
.L_1:
        /*000c*/ 	.byte	0x04, 0x11
        /*000e*/ 	.short	(.L_3 - .L_2)
	.align		4
.L_2:
        /*0010*/ 	.word	index@(_Z15array_incrementPi)
        /*0014*/ 	.word	0x00000000


	//----- nvinfo : EIATTR_MIN_STACK_SIZE
	.align		4
.L_3:
        /*0018*/ 	.byte	0x04, 0x12
        /*001a*/ 	.short	(.L_5 - .L_4)
	.align		4
.L_4:
        /*001c*/ 	.word	index@(_Z15array_incrementPi)
        /*0020*/ 	.word	0x00000000
.L_5:


//--------------------- .nv.compat                --------------------------
	.section	.nv.compat,"",@"SHT_CUDA_COMPAT_INFO"
	.align	4
        /*0000*/ 	.byte	0x02, 0x09, 0x00, 0x00, 0x02, 0x02, 0x01, 0x00, 0x02, 0x05, 0x05, 0x00, 0x03, 0x07, 0x01, 0x01
        /*0010*/ 	.byte	0x02, 0x03, 0x00, 0x00, 0x02, 0x06, 0x01, 0x00, 0x04, 0x0b, 0x08, 0x00, 0x09, 0x00, 0x00, 0x00
        /*0020*/ 	.byte	0x00, 0x00, 0x00, 0x00


//--------------------- .nv.info._Z15array_incrementPi --------------------------
	.section	.nv.info._Z15array_incrementPi,"",@"SHT_CUDA_INFO"
	.sectionflags	@""
	.align	4


	//----- nvinfo : EIATTR_CUDA_API_VERSION
	.align		4
        /*0000*/ 	.byte	0x04, 0x37
        /*0002*/ 	.short	(.L_7 - .L_6)
.L_6:
        /*0004*/ 	.word	0x00000082


	//----- nvinfo : EIATTR_KPARAM_INFO
	.align		4
.L_7:
        /*0008*/ 	.byte	0x04, 0x17
        /*000a*/ 	.short	(.L_9 - .L_8)
.L_8:
        /*000c*/ 	.word	0x00000000
        /*0010*/ 	.short	0x0000
        /*0012*/ 	.short	0x0000
        /*0014*/ 	.byte	0x00, 0xf5, 0x21, 0x00


	//----- nvinfo : EIATTR_SPARSE_MMA_MASK
	.align		4
.L_9:
        /*0018*/ 	.byte	0x03, 0x50
        /*001a*/ 	.short	0x0000


	//----- nvinfo : EIATTR_MAXREG_COUNT
	.align		4
        /*001c*/ 	.byte	0x03, 0x1b
        /*001e*/ 	.short	0x00ff


	//----- nvinfo : EIATTR_MERCURY_ISA_VERSION
	.align		4
        /*0020*/ 	.byte	0x03, 0x5f
        /*0022*/ 	.short	0x0101


	//----- nvinfo : EIATTR_VRC_CTA_INIT_COUNT
	.align		4
        /*0024*/ 	.byte	0x02, 0x4a
	.zero		1
	.zero		1


	//----- nvinfo : EIATTR_EXIT_INSTR_OFFSETS
	.align		4
        /*0028*/ 	.byte	0x04, 0x1c
        /*002a*/ 	.short	(.L_11 - .L_10)


	//   ....[0]....
.L_10:
        /*002c*/ 	.word	0x00000080


	//----- nvinfo : EIATTR_CBANK_PARAM_SIZE
	.align		4
.L_11:
        /*0030*/ 	.byte	0x03, 0x19
        /*0032*/ 	.short	0x0008


	//----- nvinfo : EIATTR_PARAM_CBANK
	.align		4
        /*0034*/ 	.byte	0x04, 0x0a
        /*0036*/ 	.short	(.L_13 - .L_12)
	.align		4
.L_12:
        /*0038*/ 	.word	index@(.nv.constant0._Z15array_incrementPi)
        /*003c*/ 	.short	0x0380
        /*003e*/ 	.short	0x0008


	//----- nvinfo : EIATTR_SW_WAR
	.align		4
.L_13:
        /*0040*/ 	.byte	0x04, 0x36
        /*0042*/ 	.short	(.L_15 - .L_14)
.L_14:
        /*0044*/ 	.word	0x00000008
.L_15:


//--------------------- .nv.callgraph             --------------------------
	.section	.nv.callgraph,"",@"SHT_CUDA_CALLGRAPH"
	.align	4
	.sectionentsize	8
	.align		4
        /*0000*/ 	.word	0x00000000
	.align		4
        /*0004*/ 	.word	0xffffffff
	.align		4
        /*0008*/ 	.word	0x00000000
	.align		4
        /*000c*/ 	.word	0xfffffffe
	.align		4
        /*0010*/ 	.word	0x00000000
	.align		4
        /*0014*/ 	.word	0xfffffffd
	.align		4
        /*0018*/ 	.word	0x00000000
	.align		4
        /*001c*/ 	.word	0xfffffffc


//--------------------- .text._Z15array_incrementPi --------------------------
	.section	.text._Z15array_incrementPi,"ax",@progbits
	.align	128
        .global         _Z15array_incrementPi
        .type           _Z15array_incrementPi,@function
        .size           _Z15array_incrementPi,(.L_x_1 - _Z15array_incrementPi)
        .other          _Z15array_incrementPi,@"STO_CUDA_ENTRY STV_DEFAULT"
_Z15array_incrementPi:
.text._Z15array_incrementPi:
[----:B------:R-:W-:Y:S01]  /*0000*/  LDC R1, c[0x0][0x37c] ;  /* 0x0000df00ff017b82 */ /* 0x000fe20000000800 */
[----:B------:R-:W0:Y:S07]  /*0010*/  S2R R5, SR_TID.X ;  /* 0x0000000000057919 */ /* 0x000e2e0000002100 */
[----:B------:R-:W0:Y:S01]  /*0020*/  LDC.64 R2, c[0x0][0x380] ;  /* 0x0000e000ff027b82 */ /* 0x000e220000000a00 */
[----:B------:R-:W1:Y:S01]  /*0030*/  LDCU.64 UR4, c[0x0][0x358] ;  /* 0x00006b00ff0477ac */ /* 0x000e620008000a00 */
[----:B0-----:R-:W-:-:S05]  /*0040*/  IMAD.WIDE.U32 R2, R5, 0x4, R2 ;  /* 0x0000000405027825 */ /* 0x001fca00078e0002 */
[----:B-1----:R-:W2:Y:S02]  /*0050*/  LDG.E R0, desc[UR4][R2.64] ;  /* 0x0000000402007981 */ /* 0x002ea4000c1e1900 */
[----:B--2---:R-:W-:-:S05]  /*0060*/  IADD3 R5, PT, PT, R0, 0x1, RZ ;  /* 0x0000000100057810 */ /* 0x004fca0007ffe0ff */
[----:B------:R-:W-:Y:S01]  /*0070*/  STG.E desc[UR4][R2.64], R5 ;  /* 0x0000000502007986 */ /* 0x000fe2000c101904 */
[----:B------:R-:W-:Y:S05]  /*0080*/  EXIT ;  /* 0x000000000000794d */ /* 0x000fea0003800000 */
.L_x_0:
[----:B------:R-:W-:-:S00]  /*0090*/  BRA `(.L_x_0) ;  /* 0xfffffffc00fc7947 */ /* 0x000fc0000383ffff */
[----:B------:R-:W-:-:S00]  /*00a0*/  NOP ;  /* 0x0000000000007918 */ /* 0x000fc00000000000 */
        /* <DEDUP_REMOVED lines=13> */
.L_x_1:


//--------------------- .nv.shared.reserved.0     --------------------------
	.section	.nv.shared.reserved.0,"aw",@nobits
	.weak		__nv_reservedSMEM_offset_0_alias
	.size		__nv_reservedSMEM_offset_0_alias, 0, 64
	.other		__nv_reservedSMEM_offset_0_alias,@"STO_CUDA_RESERVED_SHARED STV_DEFAULT"
__nv_reservedSMEM_offset_0_alias:
	.zero		0
	.zero		64


//--------------------- .nv.constant0._Z15array_incrementPi --------------------------
	.section	.nv.constant0._Z15array_incrementPi,"a",@progbits
	.sectionflags	@""
	.align	4
.nv.constant0._Z15array_incrementPi:
	.zero		904


//--------------------- SYMBOLS --------------------------

	.type		.nv.reservedSmem.offset0,@object
	.size		.nv.reservedSmem.offset0,0x4
